//
// Generated by NVIDIA NVVM Compiler
//
// Compiler Build ID: CL-36424714
// Cuda compilation tools, release 13.0, V13.0.88
// Based on NVVM 20.0.0
//

.version 9.0
.target sm_100
.address_size 64

	// .globl	_Z20collision_kernel_AoSP3AoSi

.visible .entry _Z20collision_kernel_AoSP3AoSi(
	.param .u64 .ptr .align 1 _Z20collision_kernel_AoSP3AoSi_param_0,
	.param .u32 _Z20collision_kernel_AoSP3AoSi_param_1
)
{
	.reg .pred 	%p<10>;
	.reg .b32 	%r<17>;
	.reg .b64 	%rd<5>;

	ld.param.u64 	%rd2, [_Z20collision_kernel_AoSP3AoSi_param_0];
	ld.param.u32 	%r2, [_Z20collision_kernel_AoSP3AoSi_param_1];
	mov.u32 	%r3, %tid.x;
	mov.u32 	%r4, %ntid.x;
	mov.u32 	%r5, %ctaid.x;
	mad.lo.s32 	%r1, %r4, %r5, %r3;
	setp.ge.s32 	%p1, %r1, %r2;
	@%p1 bra 	$L__BB0_11;
	cvta.to.global.u64 	%rd3, %rd2;
	mul.wide.s32 	%rd4, %r1, 16;
	add.s64 	%rd1, %rd3, %rd4;
	ld.global.u32 	%r6, [%rd1];
	setp.eq.s32 	%p2, %r6, 1;
	@%p2 bra 	$L__BB0_7;
	setp.ne.s32 	%p3, %r6, 0;
	@%p3 bra 	$L__BB0_11;
	ld.global.u32 	%r7, [%rd1+12];
	setp.eq.s32 	%p4, %r7, 0;
	@%p4 bra 	$L__BB0_4;
	bra.uni 	$L__BB0_11;
$L__BB0_4:
	ld.global.u32 	%r8, [%rd1+8];
	setp.ne.s32 	%p5, %r8, 1;
	@%p5 bra 	$L__BB0_11;
	ld.global.u32 	%r9, [%rd1+4];
	setp.ne.s32 	%p6, %r9, 1;
	@%p6 bra 	$L__BB0_11;
	mov.b32 	%r10, 1;
	st.global.u32 	[%rd1], %r10;
	st.global.u32 	[%rd1+12], %r10;
	mov.b32 	%r11, 0;
	st.global.u32 	[%rd1+4], %r11;
	st.global.u32 	[%rd1+8], %r11;
	bra.uni 	$L__BB0_11;
$L__BB0_7:
	ld.global.u32 	%r12, [%rd1+12];
	setp.ne.s32 	%p7, %r12, 1;
	@%p7 bra 	$L__BB0_11;
	ld.global.u32 	%r13, [%rd1+8];
	setp.ne.s32 	%p8, %r13, 0;
	@%p8 bra 	$L__BB0_11;
	ld.global.u32 	%r14, [%rd1+4];
	setp.ne.s32 	%p9, %r14, 0;
	@%p9 bra 	$L__BB0_11;
	mov.b32 	%r15, 0;
	st.global.u32 	[%rd1], %r15;
	st.global.u32 	[%rd1+12], %r15;
	mov.b32 	%r16, 1;
	st.global.u32 	[%rd1+4], %r16;
	st.global.u32 	[%rd1+8], %r16;
$L__BB0_11:
	ret;

}
	// .globl	_Z20collision_kernel_SoA3SoAi
.visible .entry _Z20collision_kernel_SoA3SoAi(
	.param .align 8 .b8 _Z20collision_kernel_SoA3SoAi_param_0[32],
	.param .u32 _Z20collision_kernel_SoA3SoAi_param_1
)
{
	.reg .pred 	%p<10>;
	.reg .b32 	%r<17>;
	.reg .b64 	%rd<14>;

	ld.param.u64 	%rd8, [_Z20collision_kernel_SoA3SoAi_param_0+24];
	ld.param.u64 	%rd7, [_Z20collision_kernel_SoA3SoAi_param_0+16];
	ld.param.u64 	%rd6, [_Z20collision_kernel_SoA3SoAi_param_0+8];
	ld.param.u64 	%rd5, [_Z20collision_kernel_SoA3SoAi_param_0];
	ld.param.u32 	%r2, [_Z20collision_kernel_SoA3SoAi_param_1];
	mov.u32 	%r3, %tid.x;
	mov.u32 	%r4, %ntid.x;
	mov.u32 	%r5, %ctaid.x;
	mad.lo.s32 	%r1, %r4, %r5, %r3;
	setp.ge.s32 	%p1, %r1, %r2;
	@%p1 bra 	$L__BB1_11;
	cvta.to.global.u64 	%rd9, %rd8;
	cvta.to.global.u64 	%rd10, %rd7;
	cvta.to.global.u64 	%rd11, %rd6;
	cvta.to.global.u64 	%rd12, %rd5;
	mul.wide.s32 	%rd13, %r1, 4;
	add.s64 	%rd1, %rd12, %rd13;
	ld.global.u32 	%r6, [%rd1];
	add.s64 	%rd2, %rd9, %rd13;
	add.s64 	%rd3, %rd10, %rd13;
	add.s64 	%rd4, %rd11, %rd13;
	setp.eq.s32 	%p2, %r6, 1;
	@%p2 bra 	$L__BB1_7;
	setp.ne.s32 	%p3, %r6, 0;
	@%p3 bra 	$L__BB1_11;
	ld.global.u32 	%r7, [%rd2];
	setp.eq.s32 	%p4, %r7, 0;
	@%p4 bra 	$L__BB1_4;
	bra.uni 	$L__BB1_11;
$L__BB1_4:
	ld.global.u32 	%r8, [%rd3];
	setp.ne.s32 	%p5, %r8, 1;
	@%p5 bra 	$L__BB1_11;
	ld.global.u32 	%r9, [%rd4];
	setp.ne.s32 	%p6, %r9, 1;
	@%p6 bra 	$L__BB1_11;
	mov.b32 	%r10, 1;
	st.global.u32 	[%rd1], %r10;
	st.global.u32 	[%rd2], %r10;
	mov.b32 	%r11, 0;
	st.global.u32 	[%rd4], %r11;
	st.global.u32 	[%rd3], %r11;
	bra.uni 	$L__BB1_11;
$L__BB1_7:
	ld.global.u32 	%r12, [%rd2];
	setp.ne.s32 	%p7, %r12, 1;
	@%p7 bra 	$L__BB1_11;
	ld.global.u32 	%r13, [%rd3];
	setp.ne.s32 	%p8, %r13, 0;
	@%p8 bra 	$L__BB1_11;
	ld.global.u32 	%r14, [%rd4];
	setp.ne.s32 	%p9, %r14, 0;
	@%p9 bra 	$L__BB1_11;
	mov.b32 	%r15, 0;
	st.global.u32 	[%rd1], %r15;
	st.global.u32 	[%rd2], %r15;
	mov.b32 	%r16, 1;
	st.global.u32 	[%rd4], %r16;
	st.global.u32 	[%rd3], %r16;
$L__BB1_11:
	ret;

}


// ===== COMPILED SASS (sm_100) =====

	.target	sm_100

	.elftype	@"ET_EXEC"


//--------------------- .note.nv.tkinfo           --------------------------
	.section	.note.nv.tkinfo,"",@"SHT_NOTE"
	.sectionflags	@"SHF_NOTE_NV_TKINFO"
	.tkinfo
        /*0018*/ 	.word	0x00000002
        /*0030*/ 	.string	""
        /*0030*/ 	.string	"ptxas"
        /*0030*/ 	.string	"Cuda compilation tools, release 13.0, V13.0.88"
        /*0030*/ 	.string	"Build cuda_13.0.r13.0/compiler.36424714_0"
        /*0030*/ 	.string	"-arch sm_100 -m 64 "



//--------------------- .note.nv.cuinfo           --------------------------
	.section	.note.nv.cuinfo,"",@"SHT_NOTE"
	.sectionflags	@"SHF_NOTE_NV_CUINFO"
        /*0018*/ 	.short	0x0002
        /*001a*/ 	.short	0x0064
        /*001c*/ 	.short	0x0082
	.zero		2


//--------------------- .nv.info                  --------------------------
	.section	.nv.info,"",@"SHT_CUDA_INFO"
	.align	4


	//----- nvinfo : EIATTR_REGCOUNT
	.align		4
        /*0000*/ 	.byte	0x04, 0x2f
        /*0002*/ 	.short	(.L_1 - .L_0)
	.align		4
.L_0:
        /*0004*/ 	.word	index@(_Z20collision_kernel_AoSP3AoSi)
        /*0008*/ 	.word	0x00000008


	//----- nvinfo : EIATTR_FRAME_SIZE
	.align		4
.L_1:
        /*000c*/ 	.byte	0x04, 0x11
        /*000e*/ 	.short	(.L_3 - .L_2)
	.align		4
.L_2:
        /*0010*/ 	.word	index@(_Z20collision_kernel_AoSP3AoSi)
        /*0014*/ 	.word	0x00000000


	//----- nvinfo : EIATTR_REGCOUNT
	.align		4
.L_3:
        /*0018*/ 	.byte	0x04, 0x2f
        /*001a*/ 	.short	(.L_5 - .L_4)
	.align		4
.L_4:
        /*001c*/ 	.word	index@(_Z20collision_kernel_SoA3SoAi)
        /*0020*/ 	.word	0x0000000e


	//----- nvinfo : EIATTR_FRAME_SIZE
	.align		4
.L_5:
        /*0024*/ 	.byte	0x04, 0x11
        /*0026*/ 	.short	(.L_7 - .L_6)
	.align		4
.L_6:
        /*0028*/ 	.word	index@(_Z20collision_kernel_SoA3SoAi)
        /*002c*/ 	.word	0x00000000


	//----- nvinfo : EIATTR_MIN_STACK_SIZE
	.align		4
.L_7:
        /*0030*/ 	.byte	0x04, 0x12
        /*0032*/ 	.short	(.L_9 - .L_8)
	.align		4
.L_8:
        /*0034*/ 	.word	index@(_Z20collision_kernel_SoA3SoAi)
        /*0038*/ 	.word	0x00000000


	//----- nvinfo : EIATTR_MIN_STACK_SIZE
	.align		4
.L_9:
        /*003c*/ 	.byte	0x04, 0x12
        /*003e*/ 	.short	(.L_11 - .L_10)
	.align		4
.L_10:
        /*0040*/ 	.word	index@(_Z20collision_kernel_AoSP3AoSi)
        /*0044*/ 	.word	0x00000000
.L_11:


//--------------------- .nv.compat                --------------------------
	.section	.nv.compat,"",@"SHT_CUDA_COMPAT_INFO"
	.align	4
        /*0000*/ 	.byte	0x02, 0x09, 0x00, 0x00, 0x02, 0x02, 0x01, 0x00, 0x02, 0x05, 0x05, 0x00, 0x03, 0x07, 0x01, 0x01
        /*0010*/ 	.byte	0x02, 0x03, 0x00, 0x00, 0x02, 0x06, 0x01, 0x00, 0x04, 0x0b, 0x08, 0x00, 0x09, 0x00, 0x00, 0x00
        /*0020*/ 	.byte	0x00, 0x00, 0x00, 0x00


//--------------------- .nv.info._Z20collision_kernel_SoA3SoAi --------------------------
	.section	.nv.info._Z20collision_kernel_SoA3SoAi,"",@"SHT_CUDA_INFO"
	.sectionflags	@""
	.align	4


	//----- nvinfo : EIATTR_CUDA_API_VERSION
	.align		4
        /*0000*/ 	.byte	0x04, 0x37
        /*0002*/ 	.short	(.L_13 - .L_12)
.L_12:
        /*0004*/ 	.word	0x00000082


	//----- nvinfo : EIATTR_KPARAM_INFO
	.align		4
.L_13:
        /*0008*/ 	.byte	0x04, 0x17
        /*000a*/ 	.short	(.L_15 - .L_14)
.L_14:
        /*000c*/ 	.word	0x00000000
        /*0010*/ 	.short	0x0001
        /*0012*/ 	.short	0x0020
        /*0014*/ 	.byte	0x00, 0xf0, 0x11, 0x00


	//----- nvinfo : EIATTR_KPARAM_INFO
	.align		4
.L_15:
        /*0018*/ 	.byte	0x04, 0x17
        /*001a*/ 	.short	(.L_17 - .L_16)
.L_16:
        /*001c*/ 	.word	0x00000000
        /*0020*/ 	.short	0x0000
        /*0022*/ 	.short	0x0000
        /*0024*/ 	.byte	0x00, 0xf0, 0x81, 0x00


	//----- nvinfo : EIATTR_SPARSE_MMA_MASK
	.align		4
.L_17:
        /*0028*/ 	.byte	0x03, 0x50
        /*002a*/ 	.short	0x0000


	//----- nvinfo : EIATTR_MAXREG_COUNT
	.align		4
        /*002c*/ 	.byte	0x03, 0x1b
        /*002e*/ 	.short	0x00ff


	//----- nvinfo : EIATTR_MERCURY_ISA_VERSION
	.align		4
        /*0030*/ 	.byte	0x03, 0x5f
        /*0032*/ 	.short	0x0101


	//----- nvinfo : EIATTR_VRC_CTA_INIT_COUNT
	.align		4
        /*0034*/ 	.byte	0x02, 0x4a
	.zero		1
	.zero		1


	//----- nvinfo : EIATTR_EXIT_INSTR_OFFSETS
	.align		4
        /*0038*/ 	.byte	0x04, 0x1c
        /*003a*/ 	.short	(.L_19 - .L_18)


	//   ....[0]....
.L_18:
        /*003c*/ 	.word	0x00000070


	//   ....[1]....
        /*0040*/ 	.word	0x00000150


	//   ....[2]....
        /*0044*/ 	.word	0x00000180


	//   ....[3]....
        /*0048*/ 	.word	0x000001b0


	//   ....[4]....
        /*004c*/ 	.word	0x000001e0


	//   ....[5]....
        /*0050*/ 	.word	0x00000240


	//   ....[6]....
        /*0054*/ 	.word	0x00000270


	//   ....[7]....
        /*0058*/ 	.word	0x000002a0


	//   ....[8]....
        /*005c*/ 	.word	0x000002d0


	//   ....[9]....
        /*0060*/ 	.word	0x00000330


	//----- nvinfo : EIATTR_CRS_STACK_SIZE
	.align		4
.L_19:
        /*0064*/ 	.byte	0x04, 0x1e
        /*0066*/ 	.short	(.L_21 - .L_20)
.L_20:
        /*0068*/ 	.word	0x00000000


	//----- nvinfo : EIATTR_CBANK_PARAM_SIZE
	.align		4
.L_21:
        /*006c*/ 	.byte	0x03, 0x19
        /*006e*/ 	.short	0x0024


	//----- nvinfo : EIATTR_PARAM_CBANK
	.align		4
        /*0070*/ 	.byte	0x04, 0x0a
        /*0072*/ 	.short	(.L_23 - .L_22)
	.align		4
.L_22:
        /*0074*/ 	.word	index@(.nv.constant0._Z20collision_kernel_SoA3SoAi)
        /*0078*/ 	.short	0x0380
        /*007a*/ 	.short	0x0024


	//----- nvinfo : EIATTR_SW_WAR
	.align		4
.L_23:
        /*007c*/ 	.byte	0x04, 0x36
        /*007e*/ 	.short	(.L_25 - .L_24)
.L_24:
        /*0080*/ 	.word	0x00000008
.L_25:


//--------------------- .nv.info._Z20collision_kernel_AoSP3AoSi --------------------------
	.section	.nv.info._Z20collision_kernel_AoSP3AoSi,"",@"SHT_CUDA_INFO"
	.sectionflags	@""
	.align	4


	//----- nvinfo : EIATTR_CUDA_API_VERSION
	.align		4
        /*0000*/ 	.byte	0x04, 0x37
        /*0002*/ 	.short	(.L_27 - .L_26)
.L_26:
        /*0004*/ 	.word	0x00000082


	//----- nvinfo : EIATTR_KPARAM_INFO
	.align		4
.L_27:
        /*0008*/ 	.byte	0x04, 0x17
        /*000a*/ 	.short	(.L_29 - .L_28)
.L_28:
        /*000c*/ 	.word	0x00000000
        /*0010*/ 	.short	0x0001
        /*0012*/ 	.short	0x0008
        /*0014*/ 	.byte	0x00, 0xf0, 0x11, 0x00


	//----- nvinfo : EIATTR_KPARAM_INFO
	.align		4
.L_29:
        /*0018*/ 	.byte	0x04, 0x17
        /*001a*/ 	.short	(.L_31 - .L_30)
.L_30:
        /*001c*/ 	.word	0x00000000
        /*0020*/ 	.short	0x0000
        /*0022*/ 	.short	0x0000
        /*0024*/ 	.byte	0x00, 0xf5, 0x21, 0x00


	//----- nvinfo : EIATTR_SPARSE_MMA_MASK
	.align		4
.L_31:
        /*0028*/ 	.byte	0x03, 0x50
        /*002a*/ 	.short	0x0000


	//----- nvinfo : EIATTR_MAXREG_COUNT
	.align		4
        /*002c*/ 	.byte	0x03, 0x1b
        /*002e*/ 	.short	0x00ff


	//----- nvinfo : EIATTR_MERCURY_ISA_VERSION
	.align		4
        /*0030*/ 	.byte	0x03, 0x5f
        /*0032*/ 	.short	0x0101


	//----- nvinfo : EIATTR_VRC_CTA_INIT_COUNT
	.align		4
        /*0034*/ 	.byte	0x02, 0x4a
	.zero		1
	.zero		1


	//----- nvinfo : EIATTR_EXIT_INSTR_OFFSETS
	.align		4
        /*0038*/ 	.byte	0x04, 0x1c
        /*003a*/ 	.short	(.L_33 - .L_32)


	//   ....[0]....
.L_32:
        /*003c*/ 	.word	0x00000070


	//   ....[1]....
        /*0040*/ 	.word	0x000000f0


	//   ....[2]....
        /*0044*/ 	.word	0x00000120


	//   ....[3]....
        /*0048*/ 	.word	0x00000150


	//   ....[4]....
        /*004c*/ 	.word	0x00000180


	//   ....[5]....
        /*0050*/ 	.word	0x000001e0


	//   ....[6]....
        /*0054*/ 	.word	0x00000210


	//   ....[7]....
        /*0058*/ 	.word	0x00000240


	//   ....[8]....
        /*005c*/ 	.word	0x00000270


	//   ....[9]....
        /*0060*/ 	.word	0x000002d0


	//----- nvinfo : EIATTR_CRS_STACK_SIZE
	.align		4
.L_33:
        /*0064*/ 	.byte	0x04, 0x1e
        /*0066*/ 	.short	(.L_35 - .L_34)
.L_34:
        /*0068*/ 	.word	0x00000000


	//----- nvinfo : EIATTR_CBANK_PARAM_SIZE
	.align		4
.L_35:
        /*006c*/ 	.byte	0x03, 0x19
        /*006e*/ 	.short	0x000c


	//----- nvinfo : EIATTR_PARAM_CBANK
	.align		4
        /*0070*/ 	.byte	0x04, 0x0a
        /*0072*/ 	.short	(.L_37 - .L_36)
	.align		4
.L_36:
        /*0074*/ 	.word	index@(.nv.constant0._Z20collision_kernel_AoSP3AoSi)
        /*0078*/ 	.short	0x0380
        /*007a*/ 	.short	0x000c


	//----- nvinfo : EIATTR_SW_WAR
	.align		4
.L_37:
        /*007c*/ 	.byte	0x04, 0x36
        /*007e*/ 	.short	(.L_39 - .L_38)
.L_38:
        /*0080*/ 	.word	0x00000008
.L_39:


//--------------------- .nv.callgraph             --------------------------
	.section	.nv.callgraph,"",@"SHT_CUDA_CALLGRAPH"
	.align	4
	.sectionentsize	8
	.align		4
        /*0000*/ 	.word	0x00000000
	.align		4
        /*0004*/ 	.word	0xffffffff
	.align		4
        /*0008*/ 	.word	0x00000000
	.align		4
        /*000c*/ 	.word	0xfffffffe
	.align		4
        /*0010*/ 	.word	0x00000000
	.align		4
        /*0014*/ 	.word	0xfffffffd
	.align		4
        /*0018*/ 	.word	0x00000000
	.align		4
        /*001c*/ 	.word	0xfffffffc


//--------------------- .text._Z20collision_kernel_SoA3SoAi --------------------------
	.section	.text._Z20collision_kernel_SoA3SoAi,"ax",@progbits
	.align	128
        .global         _Z20collision_kernel_SoA3SoAi
        .type           _Z20collision_kernel_SoA3SoAi,@function
        .size           _Z20collision_kernel_SoA3SoAi,(.L_x_4 - _Z20collision_kernel_SoA3SoAi)
        .other          _Z20collision_kernel_SoA3SoAi,@"STO_CUDA_ENTRY STV_DEFAULT"
_Z20collision_kernel_SoA3SoAi:
.text._Z20collision_kernel_SoA3SoAi:
[----:B------:R-:W-:Y:S01]  /*0000*/  LDC R1, c[0x0][0x37c] ;  /* 0x0000df00ff017b82 */ /* 0x000fe20000000800 */
[----:B------:R-:W0:Y:S01]  /*0010*/  S2R R11, SR_TID.X ;  /* 0x00000000000b7919 */ /* 0x000e220000002100 */
[----:B------:R-:W0:Y:S01]  /*0020*/  LDCU UR4, c[0x0][0x360] ;  /* 0x00006c00ff0477ac */ /* 0x000e220008000800 */
[----:B------:R-:W0:Y:S01]  /*0030*/  S2R R0, SR_CTAID.X ;  /* 0x0000000000007919 */ /* 0x000e220000002500 */
[----:B------:R-:W1:Y:S01]  /*0040*/  LDCU UR5, c[0x0][0x3a0] ;  /* 0x00007400ff0577ac */ /* 0x000e620008000800 */
[----:B0-----:R-:W-:-:S05]  /*0050*/  IMAD R11, R0, UR4, R11 ;  /* 0x00000004000b7c24 */ /* 0x001fca000f8e020b */
[----:B-1----:R-:W-:-:S13]  /*0060*/  ISETP.GE.AND P0, PT, R11, UR5, PT ;  /* 0x000000050b007c0c */ /* 0x002fda000bf06270 */
[----:B------:R-:W-:Y:S05]  /*0070*/  @P0 EXIT ;  /* 0x000000000000094d */ /* 0x000fea0003800000 */
[----:B------:R-:W0:Y:S01]  /*0080*/  LDC.64 R2, c[0x0][0x380] ;  /* 0x0000e000ff027b82 */ /* 0x000e220000000a00 */
[----:B------:R-:W1:Y:S07]  /*0090*/  LDCU.64 UR4, c[0x0][0x358] ;  /* 0x00006b00ff0477ac */ /* 0x000e6e0008000a00 */
[----:B------:R-:W2:Y:S08]  /*00a0*/  LDC.64 R4, c[0x0][0x398] ;  /* 0x0000e600ff047b82 */ /* 0x000eb00000000a00 */
[----:B------:R-:W3:Y:S01]  /*00b0*/  LDC.64 R6, c[0x0][0x390] ;  /* 0x0000e400ff067b82 */ /* 0x000ee20000000a00 */
[----:B0-----:R-:W-:-:S07]  /*00c0*/  IMAD.WIDE R2, R11, 0x4, R2 ;  /* 0x000000040b027825 */ /* 0x001fce00078e0202 */
[----:B------:R-:W0:Y:S01]  /*00d0*/  LDC.64 R8, c[0x0][0x388] ;  /* 0x0000e200ff087b82 */ /* 0x000e220000000a00 */
[----:B-1----:R-:W4:Y:S01]  /*00e0*/  LDG.E R0, desc[UR4][R2.64] ;  /* 0x0000000402007981 */ /* 0x002f22000c1e1900 */
[----:B--2---:R-:W-:-:S04]  /*00f0*/  IMAD.WIDE R4, R11, 0x4, R4 ;  /* 0x000000040b047825 */ /* 0x004fc800078e0204 */
[----:B---3--:R-:W-:-:S04]  /*0100*/  IMAD.WIDE R6, R11, 0x4, R6 ;  /* 0x000000040b067825 */ /* 0x008fc800078e0206 */
[----:B0-----:R-:W-:Y:S01]  /*0110*/  IMAD.WIDE R8, R11, 0x4, R8 ;  /* 0x000000040b087825 */ /* 0x001fe200078e0208 */
[----:B----4-:R-:W-:-:S13]  /*0120*/  ISETP.NE.AND P0, PT, R0, 0x1, PT ;  /* 0x000000010000780c */ /* 0x010fda0003f05270 */
[----:B------:R-:W-:Y:S05]  /*0130*/  @!P0 BRA `(.L_x_0) ;  /* 0x0000000000448947 */ /* 0x000fea0003800000 */
[----:B------:R-:W-:-:S13]  /*0140*/  ISETP.NE.AND P0, PT, R0, RZ, PT ;  /* 0x000000ff0000720c */ /* 0x000fda0003f05270 */
[----:B------:R-:W-:Y:S05]  /*0150*/  @P0 EXIT ;  /* 0x000000000000094d */ /* 0x000fea0003800000 */
[----:B------:R-:W2:Y:S02]  /*0160*/  LDG.E R0, desc[UR4][R4.64] ;  /* 0x0000000404007981 */ /* 0x000ea4000c1e1900 */
[----:B--2---:R-:W-:-:S13]  /*0170*/  ISETP.NE.AND P0, PT, R0, RZ, PT ;  /* 0x000000ff0000720c */ /* 0x004fda0003f05270 */
[----:B------:R-:W-:Y:S05]  /*0180*/  @P0 EXIT ;  /* 0x000000000000094d */ /* 0x000fea0003800000 */
[----:B------:R-:W2:Y:S02]  /*0190*/  LDG.E R0, desc[UR4][R6.64] ;  /* 0x0000000406007981 */ /* 0x000ea4000c1e1900 */
[----:B--2---:R-:W-:-:S13]  /*01a0*/  ISETP.NE.AND P0, PT, R0, 0x1, PT ;  /* 0x000000010000780c */ /* 0x004fda0003f05270 */
[----:B------:R-:W-:Y:S05]  /*01b0*/  @P0 EXIT ;  /* 0x000000000000094d */ /* 0x000fea0003800000 */
[----:B------:R-:W2:Y:S02]  /*01c0*/  LDG.E R0, desc[UR4][R8.64] ;  /* 0x0000000408007981 */ /* 0x000ea4000c1e1900 */
[----:B--2---:R-:W-:-:S13]  /*01d0*/  ISETP.NE.AND P0, PT, R0, 0x1, PT ;  /* 0x000000010000780c */ /* 0x004fda0003f05270 */
[----:B------:R-:W-:Y:S05]  /*01e0*/  @P0 EXIT ;  /* 0x000000000000094d */ /* 0x000fea0003800000 */
[----:B------:R-:W-:-:S05]  /*01f0*/  IMAD.MOV.U32 R11, RZ, RZ, 0x1 ;  /* 0x00000001ff0b7424 */ /* 0x000fca00078e00ff */
[----:B------:R-:W-:Y:S04]  /*0200*/  STG.E desc[UR4][R2.64], R11 ;  /* 0x0000000b02007986 */ /* 0x000fe8000c101904 */
[----:B------:R-:W-:Y:S04]  /*0210*/  STG.E desc[UR4][R4.64], R11 ;  /* 0x0000000b04007986 */ /* 0x000fe8000c101904 */
[----:B------:R-:W-:Y:S04]  /*0220*/  STG.E desc[UR4][R8.64], RZ ;  /* 0x000000ff08007986 */ /* 0x000fe8000c101904 */
[----:B------:R-:W-:Y:S01]  /*0230*/  STG.E desc[UR4][R6.64], RZ ;  /* 0x000000ff06007986 */ /* 0x000fe2000c101904 */
[----:B------:R-:W-:Y:S05]  /*0240*/  EXIT ;  /* 0x000000000000794d */ /* 0x000fea0003800000 */
.L_x_0:
[----:B------:R-:W2:Y:S02]  /*0250*/  LDG.E R0, desc[UR4][R4.64] ;  /* 0x0000000404007981 */ /* 0x000ea4000c1e1900 */
[----:B--2---:R-:W-:-:S13]  /*0260*/  ISETP.NE.AND P0, PT, R0, 0x1, PT ;  /* 0x000000010000780c */ /* 0x004fda0003f05270 */
[----:B------:R-:W-:Y:S05]  /*0270*/  @P0 EXIT ;  /* 0x000000000000094d */ /* 0x000fea0003800000 */
[----:B------:R-:W2:Y:S02]  /*0280*/  LDG.E R0, desc[UR4][R6.64] ;  /* 0x0000000406007981 */ /* 0x000ea4000c1e1900 */
[----:B--2---:R-:W-:-:S13]  /*0290*/  ISETP.NE.AND P0, PT, R0, RZ, PT ;  /* 0x000000ff0000720c */ /* 0x004fda0003f05270 */
[----:B------:R-:W-:Y:S05]  /*02a0*/  @P0 EXIT ;  /* 0x000000000000094d */ /* 0x000fea0003800000 */
[----:B------:R-:W2:Y:S02]  /*02b0*/  LDG.E R0, desc[UR4][R8.64] ;  /* 0x0000000408007981 */ /* 0x000ea4000c1e1900 */
[----:B--2---:R-:W-:-:S13]  /*02c0*/  ISETP.NE.AND P0, PT, R0, RZ, PT ;  /* 0x000000ff0000720c */ /* 0x004fda0003f05270 */
[----:B------:R-:W-:Y:S05]  /*02d0*/  @P0 EXIT ;  /* 0x000000000000094d */ /* 0x000fea0003800000 */
[----:B------:R-:W-:Y:S01]  /*02e0*/  IMAD.MOV.U32 R11, RZ, RZ, 0x1 ;  /* 0x00000001ff0b7424 */ /* 0x000fe200078e00ff */
[----:B------:R-:W-:Y:S04]  /*02f0*/  STG.E desc[UR4][R2.64], RZ ;  /* 0x000000ff02007986 */ /* 0x000fe8000c101904 */
[----:B------:R-:W-:Y:S04]  /*0300*/  STG.E desc[UR4][R4.64], RZ ;  /* 0x000000ff04007986 */ /* 0x000fe8000c101904 */
[----:B------:R-:W-:Y:S04]  /*0310*/  STG.E desc[UR4][R8.64], R11 ;  /* 0x0000000b08007986 */ /* 0x000fe8000c101904 */
[----:B------:R-:W-:Y:S01]  /*0320*/  STG.E desc[UR4][R6.64], R11 ;  /* 0x0000000b06007986 */ /* 0x000fe2000c101904 */
[----:B------:R-:W-:Y:S05]  /*0330*/  EXIT ;  /* 0x000000000000794d */ /* 0x000fea0003800000 */
.L_x_1:
[----:B------:R-:W-:-:S00]  /*0340*/  BRA `(.L_x_1) ;  /* 0xfffffffc00fc7947 */ /* 0x000fc0000383ffff */
[----:B------:R-:W-:-:S00]  /*0350*/  NOP ;  /* 0x0000000000007918 */ /* 0x000fc00000000000 */
        /* <DEDUP_REMOVED lines=10> */
.L_x_4:


//--------------------- .text._Z20collision_kernel_AoSP3AoSi --------------------------
	.section	.text._Z20collision_kernel_AoSP3AoSi,"ax",@progbits
	.align	128
        .global         _Z20collision_kernel_AoSP3AoSi
        .type           _Z20collision_kernel_AoSP3AoSi,@function
        .size           _Z20collision_kernel_AoSP3AoSi,(.L_x_5 - _Z20collision_kernel_AoSP3AoSi)
        .other          _Z20collision_kernel_AoSP3AoSi,@"STO_CUDA_ENTRY STV_DEFAULT"
_Z20collision_kernel_AoSP3AoSi:
.text._Z20collision_kernel_AoSP3AoSi:
        /* <DEDUP_REMOVED lines=9> */
[----:B------:R-:W1:Y:S01]  /*0090*/  LDCU.64 UR4, c[0x0][0x358] ;  /* 0x00006b00ff0477ac */ /* 0x000e620008000a00 */
[----:B0-----:R-:W-:-:S05]  /*00a0*/  IMAD.WIDE R2, R5, 0x10, R2 ;  /* 0x0000001005027825 */ /* 0x001fca00078e0202 */
[----:B-1----:R-:W2:Y:S02]  /*00b0*/  LDG.E R0, desc[UR4][R2.64] ;  /* 0x0000000402007981 */ /* 0x002ea4000c1e1900 */
[----:B--2---:R-:W-:-:S13]  /*00c0*/  ISETP.NE.AND P0, PT, R0, 0x1, PT ;  /* 0x000000010000780c */ /* 0x004fda0003f05270 */
        /* <DEDUP_REMOVED lines=12> */
[----:B------:R-:W-:Y:S01]  /*0190*/  IMAD.MOV.U32 R5, RZ, RZ, 0x1 ;  /* 0x00000001ff057424 */ /* 0x000fe200078e00ff */
[----:B------:R-:W-:Y:S04]  /*01a0*/  STG.E desc[UR4][R2.64+0x4], RZ ;  /* 0x000004ff02007986 */ /* 0x000fe8000c101904 */
[----:B------:R-:W-:Y:S04]  /*01b0*/  STG.E desc[UR4][R2.64+0x8], RZ ;  /* 0x000008ff02007986 */ /* 0x000fe8000c101904 */
[----:B------:R-:W-:Y:S04]  /*01c0*/  STG.E desc[UR4][R2.64], R5 ;  /* 0x0000000502007986 */ /* 0x000fe8000c101904 */
[----:B------:R-:W-:Y:S01]  /*01d0*/  STG.E desc[UR4][R2.64+0xc], R5 ;  /* 0x00000c0502007986 */ /* 0x000fe2000c101904 */
[----:B------:R-:W-:Y:S05]  /*01e0*/  EXIT ;  /* 0x000000000000794d */ /* 0x000fea0003800000 */
.L_x_2:
        /* <DEDUP_REMOVED lines=15> */
.L_x_3:
        /* <DEDUP_REMOVED lines=10> */
.L_x_5:


//--------------------- .nv.shared.reserved.0     --------------------------
	.section	.nv.shared.reserved.0,"aw",@nobits
	.weak		__nv_reservedSMEM_offset_0_alias
	.size		__nv_reservedSMEM_offset_0_alias, 0, 64
	.other		__nv_reservedSMEM_offset_0_alias,@"STO_CUDA_RESERVED_SHARED STV_DEFAULT"
__nv_reservedSMEM_offset_0_alias:
	.zero		0
	.zero		64


//--------------------- .nv.constant0._Z20collision_kernel_SoA3SoAi --------------------------
	.section	.nv.constant0._Z20collision_kernel_SoA3SoAi,"a",@progbits
	.sectionflags	@""
	.align	4
.nv.constant0._Z20collision_kernel_SoA3SoAi:
	.zero		932


//--------------------- .nv.constant0._Z20collision_kernel_AoSP3AoSi --------------------------
	.section	.nv.constant0._Z20collision_kernel_AoSP3AoSi,"a",@progbits
	.sectionflags	@""
	.align	4
.nv.constant0._Z20collision_kernel_AoSP3AoSi:
	.zero		908


//--------------------- SYMBOLS --------------------------

	.type		.nv.reservedSmem.offset0,@object
	.size		.nv.reservedSmem.offset0,0x4
